//
// Generated by NVIDIA NVVM Compiler
//
// Compiler Build ID: CL-36424714
// Cuda compilation tools, release 13.0, V13.0.88
// Based on NVVM 20.0.0
//

.version 9.0
.target sm_100
.address_size 64

	// .globl	_Z12hello_kernelv
.extern .func  (.param .b32 func_retval0) vprintf
(
	.param .b64 vprintf_param_0,
	.param .b64 vprintf_param_1
)
;
.global .align 1 .b8 $str[14] = {111, 110, 32, 116, 104, 114, 101, 97, 100, 32, 37, 100, 10};
.global .align 1 .b8 $str$1[49] = {98, 108, 111, 99, 107, 73, 100, 120, 46, 120, 58, 32, 37, 100, 44, 32, 98, 108, 111, 99, 107, 68, 105, 109, 46, 120, 58, 32, 37, 100, 44, 32, 116, 104, 114, 101, 97, 100, 73, 100, 120, 46, 120, 58, 32, 37, 100, 10};
.global .align 1 .b8 $str$2[19] = {99, 111, 109, 112, 117, 116, 105, 110, 103, 32, 37, 102, 32, 43, 32, 37, 102, 10};
.extern .shared .align 16 .b8 tile[];

.visible .entry _Z12hello_kernelv()
{
	.local .align 8 .b8 	__local_depot0[8];
	.reg .b64 	%SP;
	.reg .b64 	%SPL;
	.reg .b32 	%r<4>;
	.reg .b64 	%rd<5>;

	mov.u64 	%SPL, __local_depot0;
	cvta.local.u64 	%SP, %SPL;
	add.u64 	%rd1, %SP, 0;
	add.u64 	%rd2, %SPL, 0;
	mov.u32 	%r1, %tid.x;
	st.local.u32 	[%rd2], %r1;
	mov.u64 	%rd3, $str;
	cvta.global.u64 	%rd4, %rd3;
	{ // callseq 0, 0
	.param .b64 param0;
	st.param.b64 	[param0], %rd4;
	.param .b64 param1;
	st.param.b64 	[param1], %rd1;
	.param .b32 retval0;
	call.uni (retval0), 
	vprintf, 
	(
	param0, 
	param1
	);
	ld.param.b32 	%r2, [retval0];
	} // callseq 0
	ret;

}
	// .globl	_Z14vec_add_kernelPKfS0_Pfi
.visible .entry _Z14vec_add_kernelPKfS0_Pfi(
	.param .u64 .ptr .align 1 _Z14vec_add_kernelPKfS0_Pfi_param_0,
	.param .u64 .ptr .align 1 _Z14vec_add_kernelPKfS0_Pfi_param_1,
	.param .u64 .ptr .align 1 _Z14vec_add_kernelPKfS0_Pfi_param_2,
	.param .u32 _Z14vec_add_kernelPKfS0_Pfi_param_3
)
{
	.local .align 16 .b8 	__local_depot1[16];
	.reg .b64 	%SP;
	.reg .b64 	%SPL;
	.reg .pred 	%p<2>;
	.reg .b32 	%r<10>;
	.reg .b32 	%f<6>;
	.reg .b64 	%rd<18>;
	.reg .b64 	%fd<3>;

	mov.u64 	%SPL, __local_depot1;
	cvta.local.u64 	%SP, %SPL;
	ld.param.u64 	%rd2, [_Z14vec_add_kernelPKfS0_Pfi_param_0];
	ld.param.u64 	%rd3, [_Z14vec_add_kernelPKfS0_Pfi_param_1];
	ld.param.u64 	%rd4, [_Z14vec_add_kernelPKfS0_Pfi_param_2];
	ld.param.u32 	%r2, [_Z14vec_add_kernelPKfS0_Pfi_param_3];
	add.u64 	%rd5, %SP, 0;
	add.u64 	%rd1, %SPL, 0;
	mov.u32 	%r3, %ctaid.x;
	mov.u32 	%r4, %ntid.x;
	mov.u32 	%r5, %tid.x;
	st.local.v2.u32 	[%rd1], {%r3, %r4};
	st.local.u32 	[%rd1+8], %r5;
	mov.u64 	%rd6, $str$1;
	cvta.global.u64 	%rd7, %rd6;
	{ // callseq 1, 0
	.param .b64 param0;
	st.param.b64 	[param0], %rd7;
	.param .b64 param1;
	st.param.b64 	[param1], %rd5;
	.param .b32 retval0;
	call.uni (retval0), 
	vprintf, 
	(
	param0, 
	param1
	);
	ld.param.b32 	%r6, [retval0];
	} // callseq 1
	mad.lo.s32 	%r1, %r3, %r4, %r5;
	setp.ge.s32 	%p1, %r1, %r2;
	@%p1 bra 	$L__BB1_2;
	cvta.to.global.u64 	%rd8, %rd2;
	cvta.to.global.u64 	%rd9, %rd3;
	cvta.to.global.u64 	%rd10, %rd4;
	mul.wide.s32 	%rd11, %r1, 4;
	add.s64 	%rd12, %rd8, %rd11;
	ld.global.f32 	%f1, [%rd12];
	cvt.f64.f32 	%fd1, %f1;
	add.s64 	%rd13, %rd9, %rd11;
	ld.global.f32 	%f2, [%rd13];
	cvt.f64.f32 	%fd2, %f2;
	st.local.v2.f64 	[%rd1], {%fd1, %fd2};
	mov.u64 	%rd14, $str$2;
	cvta.global.u64 	%rd15, %rd14;
	{ // callseq 2, 0
	.param .b64 param0;
	st.param.b64 	[param0], %rd15;
	.param .b64 param1;
	st.param.b64 	[param1], %rd5;
	.param .b32 retval0;
	call.uni (retval0), 
	vprintf, 
	(
	param0, 
	param1
	);
	ld.param.b32 	%r8, [retval0];
	} // callseq 2
	ld.global.f32 	%f3, [%rd12];
	ld.global.f32 	%f4, [%rd13];
	add.f32 	%f5, %f3, %f4;
	add.s64 	%rd17, %rd10, %rd11;
	st.global.f32 	[%rd17], %f5;
$L__BB1_2:
	ret;

}
	// .globl	_Z17shared_mem_kernelPKfPf
.visible .entry _Z17shared_mem_kernelPKfPf(
	.param .u64 .ptr .align 1 _Z17shared_mem_kernelPKfPf_param_0,
	.param .u64 .ptr .align 1 _Z17shared_mem_kernelPKfPf_param_1
)
{
	.reg .b32 	%r<5>;
	.reg .b32 	%f<4>;
	.reg .b64 	%rd<8>;

	ld.param.u64 	%rd1, [_Z17shared_mem_kernelPKfPf_param_0];
	ld.param.u64 	%rd2, [_Z17shared_mem_kernelPKfPf_param_1];
	cvta.to.global.u64 	%rd3, %rd2;
	cvta.to.global.u64 	%rd4, %rd1;
	mov.u32 	%r1, %tid.x;
	mul.wide.u32 	%rd5, %r1, 4;
	add.s64 	%rd6, %rd4, %rd5;
	ld.global.f32 	%f1, [%rd6];
	shl.b32 	%r2, %r1, 2;
	mov.u32 	%r3, tile;
	add.s32 	%r4, %r3, %r2;
	st.shared.f32 	[%r4], %f1;
	bar.sync 	0;
	ld.shared.f32 	%f2, [%r4];
	add.f32 	%f3, %f2, %f2;
	add.s64 	%rd7, %rd3, %rd5;
	st.global.f32 	[%rd7], %f3;
	ret;

}
	// .globl	_Z18warp_reduce_kernelPKfPf
.visible .entry _Z18warp_reduce_kernelPKfPf(
	.param .u64 .ptr .align 1 _Z18warp_reduce_kernelPKfPf_param_0,
	.param .u64 .ptr .align 1 _Z18warp_reduce_kernelPKfPf_param_1
)
{
	.reg .pred 	%p<7>;
	.reg .b32 	%r<14>;
	.reg .b32 	%f<12>;
	.reg .b64 	%rd<9>;

	ld.param.u64 	%rd2, [_Z18warp_reduce_kernelPKfPf_param_0];
	ld.param.u64 	%rd1, [_Z18warp_reduce_kernelPKfPf_param_1];
	cvta.to.global.u64 	%rd3, %rd2;
	mov.u32 	%r1, %tid.x;
	mul.wide.u32 	%rd4, %r1, 4;
	add.s64 	%rd5, %rd3, %rd4;
	ld.global.f32 	%f2, [%rd5];
	mov.b32 	%r2, %f2;
	shfl.sync.down.b32	%r3|%p1, %r2, 16, 31, -1;
	mov.b32 	%f3, %r3;
	add.f32 	%f4, %f2, %f3;
	mov.b32 	%r4, %f4;
	shfl.sync.down.b32	%r5|%p2, %r4, 8, 31, -1;
	mov.b32 	%f5, %r5;
	add.f32 	%f6, %f4, %f5;
	mov.b32 	%r6, %f6;
	shfl.sync.down.b32	%r7|%p3, %r6, 4, 31, -1;
	mov.b32 	%f7, %r7;
	add.f32 	%f8, %f6, %f7;
	mov.b32 	%r8, %f8;
	shfl.sync.down.b32	%r9|%p4, %r8, 2, 31, -1;
	mov.b32 	%f9, %r9;
	add.f32 	%f10, %f8, %f9;
	mov.b32 	%r10, %f10;
	shfl.sync.down.b32	%r11|%p5, %r10, 1, 31, -1;
	mov.b32 	%f11, %r11;
	add.f32 	%f1, %f10, %f11;
	and.b32  	%r12, %r1, 31;
	setp.ne.s32 	%p6, %r12, 0;
	@%p6 bra 	$L__BB3_2;
	cvta.to.global.u64 	%rd6, %rd1;
	shr.u32 	%r13, %r1, 5;
	mul.wide.u32 	%rd7, %r13, 4;
	add.s64 	%rd8, %rd6, %rd7;
	st.global.f32 	[%rd8], %f1;
$L__BB3_2:
	ret;

}


// ===== COMPILED SASS (sm_100) =====

	.target	sm_100

	.elftype	@"ET_EXEC"


//--------------------- .note.nv.tkinfo           --------------------------
	.section	.note.nv.tkinfo,"",@"SHT_NOTE"
	.sectionflags	@"SHF_NOTE_NV_TKINFO"
	.tkinfo
        /*0018*/ 	.word	0x00000002
        /*0030*/ 	.string	""
        /*0030*/ 	.string	"ptxas"
        /*0030*/ 	.string	"Cuda compilation tools, release 13.0, V13.0.88"
        /*0030*/ 	.string	"Build cuda_13.0.r13.0/compiler.36424714_0"
        /*0030*/ 	.string	"-arch sm_100 -m 64 "



//--------------------- .note.nv.cuinfo           --------------------------
	.section	.note.nv.cuinfo,"",@"SHT_NOTE"
	.sectionflags	@"SHF_NOTE_NV_CUINFO"
        /*0018*/ 	.short	0x0002
        /*001a*/ 	.short	0x0064
        /*001c*/ 	.short	0x0082
	.zero		2


//--------------------- .nv.info                  --------------------------
	.section	.nv.info,"",@"SHT_CUDA_INFO"
	.align	4


	//----- nvinfo : EIATTR_REGCOUNT
	.align		4
        /*0000*/ 	.byte	0x04, 0x2f
        /*0002*/ 	.short	(.L_4 - .L_3)
	.align		4
.L_3:
        /*0004*/ 	.word	index@(_Z12hello_kernelv)
        /*0008*/ 	.word	0x00000018


	//----- nvinfo : EIATTR_FRAME_SIZE
	.align		4
.L_4:
        /*000c*/ 	.byte	0x04, 0x11
        /*000e*/ 	.short	(.L_6 - .L_5)
	.align		4
.L_5:
        /*0010*/ 	.word	index@(_Z12hello_kernelv)
        /*0014*/ 	.word	0x00000008


	//----- nvinfo : EIATTR_REGCOUNT
	.align		4
.L_6:
        /*0018*/ 	.byte	0x04, 0x2f
        /*001a*/ 	.short	(.L_8 - .L_7)
	.align		4
.L_7:
        /*001c*/ 	.word	index@(_Z14vec_add_kernelPKfS0_Pfi)
        /*0020*/ 	.word	0x0000001e


	//----- nvinfo : EIATTR_FRAME_SIZE
	.align		4
.L_8:
        /*0024*/ 	.byte	0x04, 0x11
        /*0026*/ 	.short	(.L_10 - .L_9)
	.align		4
.L_9:
        /*0028*/ 	.word	index@(_Z14vec_add_kernelPKfS0_Pfi)
        /*002c*/ 	.word	0x00000010


	//----- nvinfo : EIATTR_REGCOUNT
	.align		4
.L_10:
        /*0030*/ 	.byte	0x04, 0x2f
        /*0032*/ 	.short	(.L_12 - .L_11)
	.align		4
.L_11:
        /*0034*/ 	.word	index@(_Z17shared_mem_kernelPKfPf)
        /*0038*/ 	.word	0x0000000c


	//----- nvinfo : EIATTR_FRAME_SIZE
	.align		4
.L_12:
        /*003c*/ 	.byte	0x04, 0x11
        /*003e*/ 	.short	(.L_14 - .L_13)
	.align		4
.L_13:
        /*0040*/ 	.word	index@(_Z17shared_mem_kernelPKfPf)
        /*0044*/ 	.word	0x00000000


	//----- nvinfo : EIATTR_REGCOUNT
	.align		4
.L_14:
        /*0048*/ 	.byte	0x04, 0x2f
        /*004a*/ 	.short	(.L_16 - .L_15)
	.align		4
.L_15:
        /*004c*/ 	.word	index@(_Z18warp_reduce_kernelPKfPf)
        /*0050*/ 	.word	0x0000000e


	//----- nvinfo : EIATTR_FRAME_SIZE
	.align		4
.L_16:
        /*0054*/ 	.byte	0x04, 0x11
        /*0056*/ 	.short	(.L_18 - .L_17)
	.align		4
.L_17:
        /*0058*/ 	.word	index@(_Z18warp_reduce_kernelPKfPf)
        /*005c*/ 	.word	0x00000000


	//----- nvinfo : EIATTR_MIN_STACK_SIZE
	.align		4
.L_18:
        /*0060*/ 	.byte	0x04, 0x12
        /*0062*/ 	.short	(.L_20 - .L_19)
	.align		4
.L_19:
        /*0064*/ 	.word	index@(_Z18warp_reduce_kernelPKfPf)
        /*0068*/ 	.word	0x00000000


	//----- nvinfo : EIATTR_MIN_STACK_SIZE
	.align		4
.L_20:
        /*006c*/ 	.byte	0x04, 0x12
        /*006e*/ 	.short	(.L_22 - .L_21)
	.align		4
.L_21:
        /*0070*/ 	.word	index@(_Z17shared_mem_kernelPKfPf)
        /*0074*/ 	.word	0x00000000


	//----- nvinfo : EIATTR_MIN_STACK_SIZE
	.align		4
.L_22:
        /*0078*/ 	.byte	0x04, 0x12
        /*007a*/ 	.short	(.L_24 - .L_23)
	.align		4
.L_23:
        /*007c*/ 	.word	index@(_Z14vec_add_kernelPKfS0_Pfi)
        /*0080*/ 	.word	0x00000010


	//----- nvinfo : EIATTR_MIN_STACK_SIZE
	.align		4
.L_24:
        /*0084*/ 	.byte	0x04, 0x12
        /*0086*/ 	.short	(.L_26 - .L_25)
	.align		4
.L_25:
        /*0088*/ 	.word	index@(_Z12hello_kernelv)
        /*008c*/ 	.word	0x00000008
.L_26:


//--------------------- .nv.compat                --------------------------
	.section	.nv.compat,"",@"SHT_CUDA_COMPAT_INFO"
	.align	4
        /*0000*/ 	.byte	0x02, 0x09, 0x00, 0x00, 0x02, 0x02, 0x01, 0x00, 0x02, 0x05, 0x05, 0x00, 0x03, 0x07, 0x01, 0x01
        /*0010*/ 	.byte	0x02, 0x03, 0x00, 0x00, 0x02, 0x06, 0x01, 0x00, 0x04, 0x0b, 0x08, 0x00, 0x09, 0x00, 0x00, 0x00
        /*0020*/ 	.byte	0x00, 0x00, 0x00, 0x00


//--------------------- .nv.info._Z18warp_reduce_kernelPKfPf --------------------------
	.section	.nv.info._Z18warp_reduce_kernelPKfPf,"",@"SHT_CUDA_INFO"
	.sectionflags	@""
	.align	4


	//----- nvinfo : EIATTR_CUDA_API_VERSION
	.align		4
        /*0000*/ 	.byte	0x04, 0x37
        /*0002*/ 	.short	(.L_28 - .L_27)
.L_27:
        /*0004*/ 	.word	0x00000082


	//----- nvinfo : EIATTR_KPARAM_INFO
	.align		4
.L_28:
        /*0008*/ 	.byte	0x04, 0x17
        /*000a*/ 	.short	(.L_30 - .L_29)
.L_29:
        /*000c*/ 	.word	0x00000000
        /*0010*/ 	.short	0x0001
        /*0012*/ 	.short	0x0008
        /*0014*/ 	.byte	0x00, 0xf5, 0x21, 0x00


	//----- nvinfo : EIATTR_KPARAM_INFO
	.align		4
.L_30:
        /*0018*/ 	.byte	0x04, 0x17
        /*001a*/ 	.short	(.L_32 - .L_31)
.L_31:
        /*001c*/ 	.word	0x00000000
        /*0020*/ 	.short	0x0000
        /*0022*/ 	.short	0x0000
        /*0024*/ 	.byte	0x00, 0xf5, 0x21, 0x00


	//----- nvinfo : EIATTR_SPARSE_MMA_MASK
	.align		4
.L_32:
        /*0028*/ 	.byte	0x03, 0x50
        /*002a*/ 	.short	0x0000


	//----- nvinfo : EIATTR_MAXREG_COUNT
	.align		4
        /*002c*/ 	.byte	0x03, 0x1b
        /*002e*/ 	.short	0x00ff


	//----- nvinfo : EIATTR_MERCURY_ISA_VERSION
	.align		4
        /*0030*/ 	.byte	0x03, 0x5f
        /*0032*/ 	.short	0x0101


	//----- nvinfo : EIATTR_COOP_GROUP_MASK_REGIDS
	.align		4
        /*0034*/ 	.byte	0x04, 0x29
        /*0036*/ 	.short	(.L_34 - .L_33)


	//   ....[0]....
.L_33:
        /*0038*/ 	.word	0xffffffff


	//   ....[1]....
        /*003c*/ 	.word	0xffffffff


	//   ....[2]....
        /*0040*/ 	.word	0xffffffff


	//   ....[3]....
        /*0044*/ 	.word	0xffffffff


	//   ....[4]....
        /*0048*/ 	.word	0xffffffff


	//----- nvinfo : EIATTR_COOP_GROUP_INSTR_OFFSETS
	.align		4
.L_34:
        /*004c*/ 	.byte	0x04, 0x28
        /*004e*/ 	.short	(.L_36 - .L_35)


	//   ....[0]....
.L_35:
        /*0050*/ 	.word	0x00000070


	//   ....[1]....
        /*0054*/ 	.word	0x00000090


	//   ....[2]....
        /*0058*/ 	.word	0x000000b0


	//   ....[3]....
        /*005c*/ 	.word	0x000000d0


	//   ....[4]....
        /*0060*/ 	.word	0x000000f0


	//----- nvinfo : EIATTR_VRC_CTA_INIT_COUNT
	.align		4
.L_36:
        /*0064*/ 	.byte	0x02, 0x4a
	.zero		1
	.zero		1


	//----- nvinfo : EIATTR_EXIT_INSTR_OFFSETS
	.align		4
        /*0068*/ 	.byte	0x04, 0x1c
        /*006a*/ 	.short	(.L_38 - .L_37)


	//   ....[0]....
.L_37:
        /*006c*/ 	.word	0x00000100


	//   ....[1]....
        /*0070*/ 	.word	0x00000160


	//----- nvinfo : EIATTR_CBANK_PARAM_SIZE
	.align		4
.L_38:
        /*0074*/ 	.byte	0x03, 0x19
        /*0076*/ 	.short	0x0010


	//----- nvinfo : EIATTR_PARAM_CBANK
	.align		4
        /*0078*/ 	.byte	0x04, 0x0a
        /*007a*/ 	.short	(.L_40 - .L_39)
	.align		4
.L_39:
        /*007c*/ 	.word	index@(.nv.constant0._Z18warp_reduce_kernelPKfPf)
        /*0080*/ 	.short	0x0380
        /*0082*/ 	.short	0x0010


	//----- nvinfo : EIATTR_SW_WAR
	.align		4
.L_40:
        /*0084*/ 	.byte	0x04, 0x36
        /*0086*/ 	.short	(.L_42 - .L_41)
.L_41:
        /*0088*/ 	.word	0x00000008
.L_42:


//--------------------- .nv.info._Z17shared_mem_kernelPKfPf --------------------------
	.section	.nv.info._Z17shared_mem_kernelPKfPf,"",@"SHT_CUDA_INFO"
	.sectionflags	@""
	.align	4


	//----- nvinfo : EIATTR_CUDA_API_VERSION
	.align		4
        /*0000*/ 	.byte	0x04, 0x37
        /*0002*/ 	.short	(.L_44 - .L_43)
.L_43:
        /*0004*/ 	.word	0x00000082


	//----- nvinfo : EIATTR_KPARAM_INFO
	.align		4
.L_44:
        /*0008*/ 	.byte	0x04, 0x17
        /*000a*/ 	.short	(.L_46 - .L_45)
.L_45:
        /*000c*/ 	.word	0x00000000
        /*0010*/ 	.short	0x0001
        /*0012*/ 	.short	0x0008
        /*0014*/ 	.byte	0x00, 0xf5, 0x21, 0x00


	//----- nvinfo : EIATTR_KPARAM_INFO
	.align		4
.L_46:
        /*0018*/ 	.byte	0x04, 0x17
        /*001a*/ 	.short	(.L_48 - .L_47)
.L_47:
        /*001c*/ 	.word	0x00000000
        /*0020*/ 	.short	0x0000
        /*0022*/ 	.short	0x0000
        /*0024*/ 	.byte	0x00, 0xf5, 0x21, 0x00


	//----- nvinfo : EIATTR_SPARSE_MMA_MASK
	.align		4
.L_48:
        /*0028*/ 	.byte	0x03, 0x50
        /*002a*/ 	.short	0x0000


	//----- nvinfo : EIATTR_MAXREG_COUNT
	.align		4
        /*002c*/ 	.byte	0x03, 0x1b
        /*002e*/ 	.short	0x00ff


	//----- nvinfo : EIATTR_NUM_BARRIERS
	.align		4
        /*0030*/ 	.byte	0x02, 0x4c
        /*0032*/ 	.byte	0x01
	.zero		1


	//----- nvinfo : EIATTR_MERCURY_ISA_VERSION
	.align		4
        /*0034*/ 	.byte	0x03, 0x5f
        /*0036*/ 	.short	0x0101


	//----- nvinfo : EIATTR_VRC_CTA_INIT_COUNT
	.align		4
        /*0038*/ 	.byte	0x02, 0x4a
	.zero		1
	.zero		1


	//----- nvinfo : EIATTR_EXIT_INSTR_OFFSETS
	.align		4
        /*003c*/ 	.byte	0x04, 0x1c
        /*003e*/ 	.short	(.L_50 - .L_49)


	//   ....[0]....
.L_49:
        /*0040*/ 	.word	0x00000110


	//----- nvinfo : EIATTR_CBANK_PARAM_SIZE
	.align		4
.L_50:
        /*0044*/ 	.byte	0x03, 0x19
        /*0046*/ 	.short	0x0010


	//----- nvinfo : EIATTR_PARAM_CBANK
	.align		4
        /*0048*/ 	.byte	0x04, 0x0a
        /*004a*/ 	.short	(.L_52 - .L_51)
	.align		4
.L_51:
        /*004c*/ 	.word	index@(.nv.constant0._Z17shared_mem_kernelPKfPf)
        /*0050*/ 	.short	0x0380
        /*0052*/ 	.short	0x0010


	//----- nvinfo : EIATTR_SW_WAR
	.align		4
.L_52:
        /*0054*/ 	.byte	0x04, 0x36
        /*0056*/ 	.short	(.L_54 - .L_53)
.L_53:
        /*0058*/ 	.word	0x00000008
.L_54:


//--------------------- .nv.info._Z14vec_add_kernelPKfS0_Pfi --------------------------
	.section	.nv.info._Z14vec_add_kernelPKfS0_Pfi,"",@"SHT_CUDA_INFO"
	.sectionflags	@""
	.align	4


	//----- nvinfo : EIATTR_CUDA_API_VERSION
	.align		4
        /*0000*/ 	.byte	0x04, 0x37
        /*0002*/ 	.short	(.L_56 - .L_55)
.L_55:
        /*0004*/ 	.word	0x00000082


	//----- nvinfo : EIATTR_KPARAM_INFO
	.align		4
.L_56:
        /*0008*/ 	.byte	0x04, 0x17
        /*000a*/ 	.short	(.L_58 - .L_57)
.L_57:
        /*000c*/ 	.word	0x00000000
        /*0010*/ 	.short	0x0003
        /*0012*/ 	.short	0x0018
        /*0014*/ 	.byte	0x00, 0xf0, 0x11, 0x00


	//----- nvinfo : EIATTR_KPARAM_INFO
	.align		4
.L_58:
        /*0018*/ 	.byte	0x04, 0x17
        /*001a*/ 	.short	(.L_60 - .L_59)
.L_59:
        /*001c*/ 	.word	0x00000000
        /*0020*/ 	.short	0x0002
        /*0022*/ 	.short	0x0010
        /*0024*/ 	.byte	0x00, 0xf5, 0x21, 0x00


	//----- nvinfo : EIATTR_KPARAM_INFO
	.align		4
.L_60:
        /*0028*/ 	.byte	0x04, 0x17
        /*002a*/ 	.short	(.L_62 - .L_61)
.L_61:
        /*002c*/ 	.word	0x00000000
        /*0030*/ 	.short	0x0001
        /*0032*/ 	.short	0x0008
        /*0034*/ 	.byte	0x00, 0xf5, 0x21, 0x00


	//----- nvinfo : EIATTR_KPARAM_INFO
	.align		4
.L_62:
        /*0038*/ 	.byte	0x04, 0x17
        /*003a*/ 	.short	(.L_64 - .L_63)
.L_63:
        /*003c*/ 	.word	0x00000000
        /*0040*/ 	.short	0x0000
        /*0042*/ 	.short	0x0000
        /*0044*/ 	.byte	0x00, 0xf5, 0x21, 0x00


	//----- nvinfo : EIATTR_SPARSE_MMA_MASK
	.align		4
.L_64:
        /*0048*/ 	.byte	0x03, 0x50
        /*004a*/ 	.short	0x0000


	//----- nvinfo : EIATTR_MAXREG_COUNT
	.align		4
        /*004c*/ 	.byte	0x03, 0x1b
        /*004e*/ 	.short	0x00ff


	//----- nvinfo : EIATTR_EXTERNS
	.align		4
        /*0050*/ 	.byte	0x04, 0x0f
        /*0052*/ 	.short	(.L_66 - .L_65)


	//   ....[0]....
	.align		4
.L_65:
        /*0054*/ 	.word	index@(vprintf)


	//----- nvinfo : EIATTR_MERCURY_ISA_VERSION
	.align		4
.L_66:
        /*0058*/ 	.byte	0x03, 0x5f
        /*005a*/ 	.short	0x0101


	//----- nvinfo : EIATTR_VRC_CTA_INIT_COUNT
	.align		4
        /*005c*/ 	.byte	0x02, 0x4a
	.zero		1
	.zero		1


	//----- nvinfo : EIATTR_SYSCALL_OFFSETS
	.align		4
        /*0060*/ 	.byte	0x04, 0x46
        /*0062*/ 	.short	(.L_68 - .L_67)


	//   ....[0]....
.L_67:
        /*0064*/ 	.word	0x00000130


	//   ....[1]....
        /*0068*/ 	.word	0x000002d0


	//----- nvinfo : EIATTR_EXIT_INSTR_OFFSETS
	.align		4
.L_68:
        /*006c*/ 	.byte	0x04, 0x1c
        /*006e*/ 	.short	(.L_70 - .L_69)


	//   ....[0]....
.L_69:
        /*0070*/ 	.word	0x00000170


	//   ....[1]....
        /*0074*/ 	.word	0x00000380


	//----- nvinfo : EIATTR_CRS_STACK_SIZE
	.align		4
.L_70:
        /*0078*/ 	.byte	0x04, 0x1e
        /*007a*/ 	.short	(.L_72 - .L_71)
.L_71:
        /*007c*/ 	.word	0x00000000


	//----- nvinfo : EIATTR_CBANK_PARAM_SIZE
	.align		4
.L_72:
        /*0080*/ 	.byte	0x03, 0x19
        /*0082*/ 	.short	0x001c


	//----- nvinfo : EIATTR_PARAM_CBANK
	.align		4
        /*0084*/ 	.byte	0x04, 0x0a
        /*0086*/ 	.short	(.L_74 - .L_73)
	.align		4
.L_73:
        /*0088*/ 	.word	index@(.nv.constant0._Z14vec_add_kernelPKfS0_Pfi)
        /*008c*/ 	.short	0x0380
        /*008e*/ 	.short	0x001c


	//----- nvinfo : EIATTR_SW_WAR
	.align		4
.L_74:
        /*0090*/ 	.byte	0x04, 0x36
        /*0092*/ 	.short	(.L_76 - .L_75)
.L_75:
        /*0094*/ 	.word	0x00000008
.L_76:


//--------------------- .nv.info._Z12hello_kernelv --------------------------
	.section	.nv.info._Z12hello_kernelv,"",@"SHT_CUDA_INFO"
	.sectionflags	@""
	.align	4


	//----- nvinfo : EIATTR_CUDA_API_VERSION
	.align		4
        /*0000*/ 	.byte	0x04, 0x37
        /*0002*/ 	.short	(.L_78 - .L_77)
.L_77:
        /*0004*/ 	.word	0x00000082


	//----- nvinfo : EIATTR_SPARSE_MMA_MASK
	.align		4
.L_78:
        /*0008*/ 	.byte	0x03, 0x50
        /*000a*/ 	.short	0x0000


	//----- nvinfo : EIATTR_MAXREG_COUNT
	.align		4
        /*000c*/ 	.byte	0x03, 0x1b
        /*000e*/ 	.short	0x00ff


	//----- nvinfo : EIATTR_EXTERNS
	.align		4
        /*0010*/ 	.byte	0x04, 0x0f
        /*0012*/ 	.short	(.L_80 - .L_79)


	//   ....[0]....
	.align		4
.L_79:
        /*0014*/ 	.word	index@(vprintf)


	//----- nvinfo : EIATTR_MERCURY_ISA_VERSION
	.align		4
.L_80:
        /*0018*/ 	.byte	0x03, 0x5f
        /*001a*/ 	.short	0x0101


	//----- nvinfo : EIATTR_VRC_CTA_INIT_COUNT
	.align		4
        /*001c*/ 	.byte	0x02, 0x4a
	.zero		1
	.zero		1


	//----- nvinfo : EIATTR_SYSCALL_OFFSETS
	.align		4
        /*0020*/ 	.byte	0x04, 0x46
        /*0022*/ 	.short	(.L_82 - .L_81)


	//   ....[0]....
.L_81:
        /*0024*/ 	.word	0x000000e0


	//----- nvinfo : EIATTR_EXIT_INSTR_OFFSETS
	.align		4
.L_82:
        /*0028*/ 	.byte	0x04, 0x1c
        /*002a*/ 	.short	(.L_84 - .L_83)


	//   ....[0]....
.L_83:
        /*002c*/ 	.word	0x000000f0


	//----- nvinfo : EIATTR_SW_WAR
	.align		4
.L_84:
        /*0030*/ 	.byte	0x04, 0x36
        /*0032*/ 	.short	(.L_86 - .L_85)
.L_85:
        /*0034*/ 	.word	0x00000008
.L_86:


//--------------------- .nv.callgraph             --------------------------
	.section	.nv.callgraph,"",@"SHT_CUDA_CALLGRAPH"
	.align	4
	.sectionentsize	8
	.align		4
        /*0000*/ 	.word	0x00000000
	.align		4
        /*0004*/ 	.word	0xffffffff
	.align		4
        /*0008*/ 	.word	index@(_Z14vec_add_kernelPKfS0_Pfi)
	.align		4
        /*000c*/ 	.word	index@(vprintf)
	.align		4
        /*0010*/ 	.word	index@(_Z12hello_kernelv)
	.align		4
        /*0014*/ 	.word	index@(vprintf)
	.align		4
        /*0018*/ 	.word	0x00000000
	.align		4
        /*001c*/ 	.word	0xfffffffe
	.align		4
        /*0020*/ 	.word	0x00000000
	.align		4
        /*0024*/ 	.word	0xfffffffd
	.align		4
        /*0028*/ 	.word	0x00000000
	.align		4
        /*002c*/ 	.word	0xfffffffc


//--------------------- .nv.constant4             --------------------------
	.section	.nv.constant4,"a",@progbits
	.align	8
	.align		8
.nv.constant4:
        /*0000*/ 	.dword	$str
	.align		8
        /*0008*/ 	.dword	$str$1
	.align		8
        /*0010*/ 	.dword	$str$2
	.align		8
        /*0018*/ 	.dword	vprintf


//--------------------- .text._Z18warp_reduce_kernelPKfPf --------------------------
	.section	.text._Z18warp_reduce_kernelPKfPf,"ax",@progbits
	.align	128
        .global         _Z18warp_reduce_kernelPKfPf
        .type           _Z18warp_reduce_kernelPKfPf,@function
        .size           _Z18warp_reduce_kernelPKfPf,(.L_x_7 - _Z18warp_reduce_kernelPKfPf)
        .other          _Z18warp_reduce_kernelPKfPf,@"STO_CUDA_ENTRY STV_DEFAULT"
_Z18warp_reduce_kernelPKfPf:
.text._Z18warp_reduce_kernelPKfPf:
[----:B------:R-:W-:Y:S01]  /*0000*/  LDC R1, c[0x0][0x37c] ;  /* 0x0000df00ff017b82 */ /* 0x000fe20000000800 */
[----:B------:R-:W0:Y:S07]  /*0010*/  S2R R11, SR_TID.X ;  /* 0x00000000000b7919 */ /* 0x000e2e0000002100 */
[----:B------:R-:W0:Y:S01]  /*0020*/  LDC.64 R2, c[0x0][0x380] ;  /* 0x0000e000ff027b82 */ /* 0x000e220000000a00 */
[----:B------:R-:W1:Y:S01]  /*0030*/  LDCU.64 UR4, c[0x0][0x358] ;  /* 0x00006b00ff0477ac */ /* 0x000e620008000a00 */
[----:B0-----:R-:W-:-:S06]  /*0040*/  IMAD.WIDE.U32 R2, R11, 0x4, R2 ;  /* 0x000000040b027825 */ /* 0x001fcc00078e0002 */
[----:B-1----:R-:W2:Y:S01]  /*0050*/  LDG.E R2, desc[UR4][R2.64] ;  /* 0x0000000402027981 */ /* 0x002ea2000c1e1900 */
[----:B------:R-:W-:-:S03]  /*0060*/  LOP3.LUT P0, RZ, R11, 0x1f, RZ, 0xc0, !PT ;  /* 0x0000001f0bff7812 */ /* 0x000fc6000780c0ff */
[----:B--2---:R-:W0:Y:S02]  /*0070*/  SHFL.DOWN PT, R5, R2, 0x10, 0x1f ;  /* 0x0a001f0002057f89 */ /* 0x004e2400000e0000 */
[----:B0-----:R-:W-:-:S05]  /*0080*/  FADD R5, R2, R5 ;  /* 0x0000000502057221 */ /* 0x001fca0000000000 */
[----:B------:R-:W0:Y:S02]  /*0090*/  SHFL.DOWN PT, R0, R5, 0x8, 0x1f ;  /* 0x09001f0005007f89 */ /* 0x000e2400000e0000 */
[----:B0-----:R-:W-:-:S05]  /*00a0*/  FADD R0, R5, R0 ;  /* 0x0000000005007221 */ /* 0x001fca0000000000 */
[----:B------:R-:W0:Y:S02]  /*00b0*/  SHFL.DOWN PT, R7, R0, 0x4, 0x1f ;  /* 0x08801f0000077f89 */ /* 0x000e2400000e0000 */
[----:B0-----:R-:W-:-:S05]  /*00c0*/  FADD R7, R0, R7 ;  /* 0x0000000700077221 */ /* 0x001fca0000000000 */
[----:B------:R-:W0:Y:S02]  /*00d0*/  SHFL.DOWN PT, R4, R7, 0x2, 0x1f ;  /* 0x08401f0007047f89 */ /* 0x000e2400000e0000 */
[----:B0-----:R-:W-:-:S05]  /*00e0*/  FADD R4, R7, R4 ;  /* 0x0000000407047221 */ /* 0x001fca0000000000 */
[----:B------:R0:W1:Y:S01]  /*00f0*/  SHFL.DOWN PT, R9, R4, 0x1, 0x1f ;  /* 0x08201f0004097f89 */ /* 0x00006200000e0000 */
[----:B------:R-:W-:Y:S05]  /*0100*/  @P0 EXIT ;  /* 0x000000000000094d */ /* 0x000fea0003800000 */
[----:B------:R-:W2:Y:S01]  /*0110*/  LDC.64 R2, c[0x0][0x388] ;  /* 0x0000e200ff027b82 */ /* 0x000ea20000000a00 */
[----:B------:R-:W-:Y:S01]  /*0120*/  SHF.R.U32.HI R5, RZ, 0x5, R11 ;  /* 0x00000005ff057819 */ /* 0x000fe2000001160b */
[----:B-1----:R-:W-:-:S04]  /*0130*/  FADD R9, R4, R9 ;  /* 0x0000000904097221 */ /* 0x002fc80000000000 */
[----:B--2---:R-:W-:-:S05]  /*0140*/  IMAD.WIDE.U32 R2, R5, 0x4, R2 ;  /* 0x0000000405027825 */ /* 0x004fca00078e0002 */
[----:B------:R-:W-:Y:S01]  /*0150*/  STG.E desc[UR4][R2.64], R9 ;  /* 0x0000000902007986 */ /* 0x000fe2000c101904 */
[----:B------:R-:W-:Y:S05]  /*0160*/  EXIT ;  /* 0x000000000000794d */ /* 0x000fea0003800000 */
.L_x_0:
[----:B------:R-:W-:-:S00]  /*0170*/  BRA `(.L_x_0) ;  /* 0xfffffffc00fc7947 */ /* 0x000fc0000383ffff */
[----:B------:R-:W-:-:S00]  /*0180*/  NOP ;  /* 0x0000000000007918 */ /* 0x000fc00000000000 */
[----:B------:R-:W-:-:S00]  /*0190*/  NOP ;  /* 0x0000000000007918 */ /* 0x000fc00000000000 */
[----:B------:R-:W-:-:S00]  /*01a0*/  NOP ;  /* 0x0000000000007918 */ /* 0x000fc00000000000 */
[----:B------:R-:W-:-:S00]  /*01b0*/  NOP ;  /* 0x0000000000007918 */ /* 0x000fc00000000000 */
[----:B------:R-:W-:-:S00]  /*01c0*/  NOP ;  /* 0x0000000000007918 */ /* 0x000fc00000000000 */
[----:B------:R-:W-:-:S00]  /*01d0*/  NOP ;  /* 0x0000000000007918 */ /* 0x000fc00000000000 */
[----:B------:R-:W-:-:S00]  /*01e0*/  NOP ;  /* 0x0000000000007918 */ /* 0x000fc00000000000 */
[----:B------:R-:W-:-:S00]  /*01f0*/  NOP ;  /* 0x0000000000007918 */ /* 0x000fc00000000000 */
.L_x_7:


//--------------------- .text._Z17shared_mem_kernelPKfPf --------------------------
	.section	.text._Z17shared_mem_kernelPKfPf,"ax",@progbits
	.align	128
        .global         _Z17shared_mem_kernelPKfPf
        .type           _Z17shared_mem_kernelPKfPf,@function
        .size           _Z17shared_mem_kernelPKfPf,(.L_x_8 - _Z17shared_mem_kernelPKfPf)
        .other          _Z17shared_mem_kernelPKfPf,@"STO_CUDA_ENTRY STV_DEFAULT"
_Z17shared_mem_kernelPKfPf:
.text._Z17shared_mem_kernelPKfPf:
[----:B------:R-:W-:Y:S01]  /*0000*/  LDC R1, c[0x0][0x37c] ;  /* 0x0000df00ff017b82 */ /* 0x000fe20000000800 */
[----:B------:R-:W0:Y:S07]  /*0010*/  S2R R9, SR_TID.X ;  /* 0x0000000000097919 */ /* 0x000e2e0000002100 */
[----:B------:R-:W0:Y:S01]  /*0020*/  LDC.64 R2, c[0x0][0x380] ;  /* 0x0000e000ff027b82 */ /* 0x000e220000000a00 */
[----:B------:R-:W1:Y:S07]  /*0030*/  LDCU.64 UR6, c[0x0][0x358] ;  /* 0x00006b00ff0677ac */ /* 0x000e6e0008000a00 */
[----:B------:R-:W2:Y:S01]  /*0040*/  S2UR UR5, SR_CgaCtaId ;  /* 0x00000000000579c3 */ /* 0x000ea20000008800 */
[----:B------:R-:W-:-:S07]  /*0050*/  UMOV UR4, 0x400 ;  /* 0x0000040000047882 */ /* 0x000fce0000000000 */
[----:B------:R-:W3:Y:S01]  /*0060*/  LDC.64 R4, c[0x0][0x388] ;  /* 0x0000e200ff047b82 */ /* 0x000ee20000000a00 */
[----:B0-----:R-:W-:-:S06]  /*0070*/  IMAD.WIDE.U32 R2, R9, 0x4, R2 ;  /* 0x0000000409027825 */ /* 0x001fcc00078e0002 */
[----:B-1----:R-:W4:Y:S01]  /*0080*/  LDG.E R2, desc[UR6][R2.64] ;  /* 0x0000000602027981 */ /* 0x002f22000c1e1900 */
[----:B--2---:R-:W-:Y:S01]  /*0090*/  ULEA UR4, UR5, UR4, 0x18 ;  /* 0x0000000405047291 */ /* 0x004fe2000f8ec0ff */
[----:B---3--:R-:W-:-:S05]  /*00a0*/  IMAD.WIDE.U32 R4, R9, 0x4, R4 ;  /* 0x0000000409047825 */ /* 0x008fca00078e0004 */
[----:B------:R-:W-:-:S05]  /*00b0*/  LEA R7, R9, UR4, 0x2 ;  /* 0x0000000409077c11 */ /* 0x000fca000f8e10ff */
[----:B----4-:R-:W-:Y:S01]  /*00c0*/  STS [R7], R2 ;  /* 0x0000000207007388 */ /* 0x010fe20000000800 */
[----:B------:R-:W-:Y:S06]  /*00d0*/  BAR.SYNC.DEFER_BLOCKING 0x0 ;  /* 0x0000000000007b1d */ /* 0x000fec0000010000 */
[----:B------:R-:W0:Y:S02]  /*00e0*/  LDS R0, [R7] ;  /* 0x0000000007007984 */ /* 0x000e240000000800 */
[----:B0-----:R-:W-:-:S05]  /*00f0*/  FADD R9, R0, R0 ;  /* 0x0000000000097221 */ /* 0x001fca0000000000 */
[----:B------:R-:W-:Y:S01]  /*0100*/  STG.E desc[UR6][R4.64], R9 ;  /* 0x0000000904007986 */ /* 0x000fe2000c101906 */
[----:B------:R-:W-:Y:S05]  /*0110*/  EXIT ;  /* 0x000000000000794d */ /* 0x000fea0003800000 */
.L_x_1:
        /* <DEDUP_REMOVED lines=14> */
.L_x_8:


//--------------------- .text._Z14vec_add_kernelPKfS0_Pfi --------------------------
	.section	.text._Z14vec_add_kernelPKfS0_Pfi,"ax",@progbits
	.align	128
        .global         _Z14vec_add_kernelPKfS0_Pfi
        .type           _Z14vec_add_kernelPKfS0_Pfi,@function
        .size           _Z14vec_add_kernelPKfS0_Pfi,(.L_x_9 - _Z14vec_add_kernelPKfS0_Pfi)
        .other          _Z14vec_add_kernelPKfS0_Pfi,@"STO_CUDA_ENTRY STV_DEFAULT"
_Z14vec_add_kernelPKfS0_Pfi:
.text._Z14vec_add_kernelPKfS0_Pfi:
[----:B------:R-:W0:Y:S01]  /*0000*/  LDC R1, c[0x0][0x37c] ;  /* 0x0000df00ff017b82 */ /* 0x000e220000000800 */
[----:B------:R-:W1:Y:S01]  /*0010*/  S2R R16, SR_TID.X ;  /* 0x0000000000107919 */ /* 0x000e620000002100 */
[----:B------:R-:W2:Y:S06]  /*0020*/  LDCU UR5, c[0x0][0x2fc] ;  /* 0x00005f80ff0577ac */ /* 0x000eac0008000800 */
[----:B------:R-:W3:Y:S01]  /*0030*/  LDC R23, c[0x0][0x360] ;  /* 0x0000d800ff177b82 */ /* 0x000ee20000000800 */
[----:B0-----:R-:W-:Y:S01]  /*0040*/  VIADD R1, R1, 0xfffffff0 ;  /* 0xfffffff001017836 */ /* 0x001fe20000000000 */
[----:B------:R-:W3:Y:S01]  /*0050*/  S2R R22, SR_CTAID.X ;  /* 0x0000000000167919 */ /* 0x000ee20000002500 */
[----:B------:R-:W0:Y:S01]  /*0060*/  LDCU UR4, c[0x0][0x2f8] ;  /* 0x00005f00ff0477ac */ /* 0x000e220008000800 */
[----:B------:R-:W-:Y:S01]  /*0070*/  MOV R19, 0x18 ;  /* 0x0000001800137802 */ /* 0x000fe20000000f00 */
[----:B------:R-:W4:Y:S03]  /*0080*/  LDCU.64 UR6, c[0x4][0x8] ;  /* 0x01000100ff0677ac */ /* 0x000f260008000a00 */
[----:B------:R0:W3:Y:S02]  /*0090*/  LDC.64 R8, c[0x4][R19] ;  /* 0x0100000013087b82 */ /* 0x0000e40000000a00 */
[----:B0-----:R-:W-:Y:S01]  /*00a0*/  IADD3 R18, P0, PT, R1, UR4, RZ ;  /* 0x0000000401127c10 */ /* 0x001fe2000ff1e0ff */
[----:B----4-:R-:W-:-:S04]  /*00b0*/  IMAD.U32 R4, RZ, RZ, UR6 ;  /* 0x00000006ff047e24 */ /* 0x010fc8000f8e00ff */
[----:B--2---:R-:W-:Y:S02]  /*00c0*/  IMAD.X R2, RZ, RZ, UR5, P0 ;  /* 0x00000005ff027e24 */ /* 0x004fe400080e06ff */
[----:B------:R-:W-:Y:S01]  /*00d0*/  IMAD.U32 R5, RZ, RZ, UR7 ;  /* 0x00000007ff057e24 */ /* 0x000fe2000f8e00ff */
[----:B-1----:R0:W-:Y:S01]  /*00e0*/  STL [R1+0x8], R16 ;  /* 0x0000081001007387 */ /* 0x0021e20000100800 */
[----:B------:R-:W-:Y:S01]  /*00f0*/  IMAD.MOV.U32 R6, RZ, RZ, R18 ;  /* 0x000000ffff067224 */ /* 0x000fe200078e0012 */
[----:B------:R-:W-:Y:S02]  /*0100*/  MOV R7, R2 ;  /* 0x0000000200077202 */ /* 0x000fe40000000f00 */
[----:B---3--:R0:W-:Y:S05]  /*0110*/  STL.64 [R1], R22 ;  /* 0x0000001601007387 */ /* 0x0081ea0000100a00 */
[----:B------:R-:W-:-:S07]  /*0120*/  LEPC R20, `(.L_x_2) ;  /* 0x000000001014794e */ /* 0x000fce0000000000 */
[----:B0-----:R-:W-:Y:S05]  /*0130*/  CALL.ABS.NOINC R8 ;  /* 0x0000000008007343 */ /* 0x001fea0003c00000 */
.L_x_2:
[----:B------:R-:W0:Y:S01]  /*0140*/  LDCU UR4, c[0x0][0x398] ;  /* 0x00007300ff0477ac */ /* 0x000e220008000800 */
[----:B------:R-:W-:-:S05]  /*0150*/  IMAD R22, R22, R23, R16 ;  /* 0x0000001716167224 */ /* 0x000fca00078e0210 */
[----:B0-----:R-:W-:-:S13]  /*0160*/  ISETP.GE.AND P0, PT, R22, UR4, PT ;  /* 0x0000000416007c0c */ /* 0x001fda000bf06270 */
[----:B------:R-:W-:Y:S05]  /*0170*/  @P0 EXIT ;  /* 0x000000000000094d */ /* 0x000fea0003800000 */
[----:B------:R-:W0:Y:S08]  /*0180*/  LDC.64 R16, c[0x0][0x358] ;  /* 0x0000d600ff107b82 */ /* 0x000e300000000a00 */
[----:B------:R-:W1:Y:S08]  /*0190*/  LDC.64 R26, c[0x0][0x380] ;  /* 0x0000e000ff1a7b82 */ /* 0x000e700000000a00 */
[----:B------:R-:W2:Y:S01]  /*01a0*/  LDC.64 R24, c[0x0][0x388] ;  /* 0x0000e200ff187b82 */ /* 0x000ea20000000a00 */
[----:B0-----:R-:W-:-:S02]  /*01b0*/  R2UR UR4, R16 ;  /* 0x00000000100472ca */ /* 0x001fc400000e0000 */
[C---:B------:R-:W-:Y:S02]  /*01c0*/  R2UR UR5, R17.reuse ;  /* 0x00000000110572ca */ /* 0x040fe400000e0000 */
[----:B------:R-:W-:Y:S02]  /*01d0*/  R2UR UR6, R16 ;  /* 0x00000000100672ca */ /* 0x000fe400000e0000 */
[----:B------:R-:W-:Y:S01]  /*01e0*/  R2UR UR7, R17 ;  /* 0x00000000110772ca */ /* 0x000fe200000e0000 */
[----:B-1----:R-:W-:-:S08]  /*01f0*/  IMAD.WIDE R26, R22, 0x4, R26 ;  /* 0x00000004161a7825 */ /* 0x002fd000078e021a */
[----:B------:R-:W3:Y:S01]  /*0200*/  LDG.E R8, desc[UR4][R26.64] ;  /* 0x000000041a087981 */ /* 0x000ee2000c1e1900 */
[----:B--2---:R-:W-:Y:S01]  /*0210*/  IMAD.WIDE R24, R22, 0x4, R24 ;  /* 0x0000000416187825 */ /* 0x004fe200078e0218 */
[----:B------:R0:W1:Y:S01]  /*0220*/  LDC.64 R12, c[0x4][R19] ;  /* 0x01000000130c7b82 */ /* 0x0000620000000a00 */
[----:B------:R-:W2:Y:S03]  /*0230*/  LDCU.64 UR4, c[0x4][0x10] ;  /* 0x01000200ff0477ac */ /* 0x000ea60008000a00 */
[----:B------:R-:W4:Y:S01]  /*0240*/  LDG.E R10, desc[UR6][R24.64] ;  /* 0x00000006180a7981 */ /* 0x000f22000c1e1900 */
[----:B------:R-:W-:Y:S01]  /*0250*/  MOV R6, R18 ;  /* 0x0000001200067202 */ /* 0x000fe20000000f00 */
[----:B------:R-:W-:Y:S02]  /*0260*/  IMAD.MOV.U32 R7, RZ, RZ, R2 ;  /* 0x000000ffff077224 */ /* 0x000fe400078e0002 */
[----:B--2---:R-:W-:-:S02]  /*0270*/  IMAD.U32 R4, RZ, RZ, UR4 ;  /* 0x00000004ff047e24 */ /* 0x004fc4000f8e00ff */
[----:B------:R-:W-:Y:S01]  /*0280*/  IMAD.U32 R5, RZ, RZ, UR5 ;  /* 0x00000005ff057e24 */ /* 0x000fe2000f8e00ff */
[----:B---3--:R-:W-:Y:S08]  /*0290*/  F2F.F64.F32 R8, R8 ;  /* 0x0000000800087310 */ /* 0x008ff00000201800 */
[----:B----4-:R-:W2:Y:S02]  /*02a0*/  F2F.F64.F32 R10, R10 ;  /* 0x0000000a000a7310 */ /* 0x010ea40000201800 */
[----:B-12---:R0:W-:Y:S02]  /*02b0*/  STL.128 [R1], R8 ;  /* 0x0000000801007387 */ /* 0x0061e40000100c00 */
[----:B------:R-:W-:-:S07]  /*02c0*/  LEPC R20, `(.L_x_3) ;  /* 0x000000001014794e */ /* 0x000fce0000000000 */
[----:B0-----:R-:W-:Y:S05]  /*02d0*/  CALL.ABS.NOINC R12 ;  /* 0x000000000c007343 */ /* 0x001fea0003c00000 */
.L_x_3:
[C---:B------:R-:W-:Y:S01]  /*02e0*/  R2UR UR4, R16.reuse ;  /* 0x00000000100472ca */ /* 0x040fe200000e0000 */
[----:B------:R-:W0:Y:S01]  /*02f0*/  LDC.64 R2, c[0x0][0x390] ;  /* 0x0000e400ff027b82 */ /* 0x000e220000000a00 */
[C---:B------:R-:W-:Y:S02]  /*0300*/  R2UR UR5, R17.reuse ;  /* 0x00000000110572ca */ /* 0x040fe400000e0000 */
[----:B------:R-:W-:Y:S02]  /*0310*/  R2UR UR6, R16 ;  /* 0x00000000100672ca */ /* 0x000fe400000e0000 */
[----:B------:R-:W-:-:S09]  /*0320*/  R2UR UR7, R17 ;  /* 0x00000000110772ca */ /* 0x000fd200000e0000 */
[----:B------:R-:W2:Y:S04]  /*0330*/  LDG.E R26, desc[UR4][R26.64] ;  /* 0x000000041a1a7981 */ /* 0x000ea8000c1e1900 */
[----:B------:R-:W2:Y:S01]  /*0340*/  LDG.E R25, desc[UR6][R24.64] ;  /* 0x0000000618197981 */ /* 0x000ea2000c1e1900 */
[----:B0-----:R-:W-:-:S04]  /*0350*/  IMAD.WIDE R22, R22, 0x4, R2 ;  /* 0x0000000416167825 */ /* 0x001fc800078e0202 */
[----:B--2---:R-:W-:-:S05]  /*0360*/  FADD R3, R26, R25 ;  /* 0x000000191a037221 */ /* 0x004fca0000000000 */
[----:B------:R-:W-:Y:S01]  /*0370*/  STG.E desc[UR4][R22.64], R3 ;  /* 0x0000000316007986 */ /* 0x000fe2000c101904 */
[----:B------:R-:W-:Y:S05]  /*0380*/  EXIT ;  /* 0x000000000000794d */ /* 0x000fea0003800000 */
.L_x_4:
        /* <DEDUP_REMOVED lines=15> */
.L_x_9:


//--------------------- .text._Z12hello_kernelv   --------------------------
	.section	.text._Z12hello_kernelv,"ax",@progbits
	.align	128
        .global         _Z12hello_kernelv
        .type           _Z12hello_kernelv,@function
        .size           _Z12hello_kernelv,(.L_x_10 - _Z12hello_kernelv)
        .other          _Z12hello_kernelv,@"STO_CUDA_ENTRY STV_DEFAULT"
_Z12hello_kernelv:
.text._Z12hello_kernelv:
[----:B------:R-:W0:Y:S01]  /*0000*/  LDC R1, c[0x0][0x37c] ;  /* 0x0000df00ff017b82 */ /* 0x000e220000000800 */
[----:B------:R-:W1:Y:S01]  /*0010*/  S2R R8, SR_TID.X ;  /* 0x0000000000087919 */ /* 0x000e620000002100 */
[----:B0-----:R-:W-:Y:S01]  /*0020*/  VIADD R1, R1, 0xfffffff8 ;  /* 0xfffffff801017836 */ /* 0x001fe20000000000 */
[----:B------:R-:W-:Y:S01]  /*0030*/  MOV R0, 0x18 ;  /* 0x0000001800007802 */ /* 0x000fe20000000f00 */
[----:B------:R-:W0:Y:S04]  /*0040*/  LDCU UR4, c[0x0][0x2f8] ;  /* 0x00005f00ff0477ac */ /* 0x000e280008000800 */
[----:B------:R2:W3:Y:S01]  /*0050*/  LDC.64 R2, c[0x4][R0] ;  /* 0x0100000000027b82 */ /* 0x0004e20000000a00 */
[----:B------:R-:W4:Y:S01]  /*0060*/  LDCU.64 UR6, c[0x4][URZ] ;  /* 0x01000000ff0677ac */ /* 0x000f220008000a00 */
[----:B------:R-:W5:Y:S01]  /*0070*/  LDCU UR5, c[0x0][0x2fc] ;  /* 0x00005f80ff0577ac */ /* 0x000f620008000800 */
[----:B0-----:R-:W-:Y:S01]  /*0080*/  IADD3 R6, P0, PT, R1, UR4, RZ ;  /* 0x0000000401067c10 */ /* 0x001fe2000ff1e0ff */
[----:B----4-:R-:W-:Y:S01]  /*0090*/  IMAD.U32 R4, RZ, RZ, UR6 ;  /* 0x00000006ff047e24 */ /* 0x010fe2000f8e00ff */
[----:B------:R-:W-:-:S03]  /*00a0*/  MOV R5, UR7 ;  /* 0x0000000700057c02 */ /* 0x000fc60008000f00 */
[----:B-----5:R-:W-:Y:S01]  /*00b0*/  IMAD.X R7, RZ, RZ, UR5, P0 ;  /* 0x00000005ff077e24 */ /* 0x020fe200080e06ff */
[----:B-1----:R2:W-:Y:S07]  /*00c0*/  STL [R1], R8 ;  /* 0x0000000801007387 */ /* 0x0025ee0000100800 */
[----:B------:R-:W-:-:S07]  /*00d0*/  LEPC R20, `(.L_x_5) ;  /* 0x000000001014794e */ /* 0x000fce0000000000 */
[----:B--23--:R-:W-:Y:S05]  /*00e0*/  CALL.ABS.NOINC R2 ;  /* 0x0000000002007343 */ /* 0x00cfea0003c00000 */
.L_x_5:
[----:B------:R-:W-:Y:S05]  /*00f0*/  EXIT ;  /* 0x000000000000794d */ /* 0x000fea0003800000 */
.L_x_6:
        /* <DEDUP_REMOVED lines=16> */
.L_x_10:


//--------------------- .nv.global.init           --------------------------
	.section	.nv.global.init,"aw",@progbits
.nv.global.init:
	.type		$str,@object
	.size		$str,($str$2 - $str)
$str:
        /*0000*/ 	.byte	0x6f, 0x6e, 0x20, 0x74, 0x68, 0x72, 0x65, 0x61, 0x64, 0x20, 0x25, 0x64, 0x0a, 0x00
	.type		$str$2,@object
	.size		$str$2,($str$1 - $str$2)
$str$2:
        /*000e*/ 	.byte	0x63, 0x6f, 0x6d, 0x70, 0x75, 0x74, 0x69, 0x6e, 0x67, 0x20, 0x25, 0x66, 0x20, 0x2b, 0x20, 0x25
        /*001e*/ 	.byte	0x66, 0x0a, 0x00
	.type		$str$1,@object
	.size		$str$1,(.L_1 - $str$1)
$str$1:
        /*0021*/ 	.byte	0x62, 0x6c, 0x6f, 0x63, 0x6b, 0x49, 0x64, 0x78, 0x2e, 0x78, 0x3a, 0x20, 0x25, 0x64, 0x2c, 0x20
        /*0031*/ 	.byte	0x62, 0x6c, 0x6f, 0x63, 0x6b, 0x44, 0x69, 0x6d, 0x2e, 0x78, 0x3a, 0x20, 0x25, 0x64, 0x2c, 0x20
        /*0041*/ 	.byte	0x74, 0x68, 0x72, 0x65, 0x61, 0x64, 0x49, 0x64, 0x78, 0x2e, 0x78, 0x3a, 0x20, 0x25, 0x64, 0x0a
        /*0051*/ 	.byte	0x00
.L_1:


//--------------------- .nv.shared._Z18warp_reduce_kernelPKfPf --------------------------
	.section	.nv.shared._Z18warp_reduce_kernelPKfPf,"aw",@nobits
	.sectionflags	@""
	.align	16
	.zero		1024


//--------------------- .nv.shared.reserved.0     --------------------------
	.section	.nv.shared.reserved.0,"aw",@nobits
	.weak		__nv_reservedSMEM_offset_0_alias
	.size		__nv_reservedSMEM_offset_0_alias, 0, 64
	.other		__nv_reservedSMEM_offset_0_alias,@"STO_CUDA_RESERVED_SHARED STV_DEFAULT"
__nv_reservedSMEM_offset_0_alias:
	.zero		0
	.zero		64


//--------------------- .nv.shared._Z17shared_mem_kernelPKfPf --------------------------
	.section	.nv.shared._Z17shared_mem_kernelPKfPf,"aw",@nobits
	.sectionflags	@""
	.align	16
	.zero		1024


//--------------------- .nv.shared._Z14vec_add_kernelPKfS0_Pfi --------------------------
	.section	.nv.shared._Z14vec_add_kernelPKfS0_Pfi,"aw",@nobits
	.sectionflags	@""
	.align	16
	.zero		1024


//--------------------- .nv.shared._Z12hello_kernelv --------------------------
	.section	.nv.shared._Z12hello_kernelv,"aw",@nobits
	.sectionflags	@""
	.align	16
	.zero		1024


//--------------------- .nv.constant0._Z18warp_reduce_kernelPKfPf --------------------------
	.section	.nv.constant0._Z18warp_reduce_kernelPKfPf,"a",@progbits
	.sectionflags	@""
	.align	4
.nv.constant0._Z18warp_reduce_kernelPKfPf:
	.zero		912


//--------------------- .nv.constant0._Z17shared_mem_kernelPKfPf --------------------------
	.section	.nv.constant0._Z17shared_mem_kernelPKfPf,"a",@progbits
	.sectionflags	@""
	.align	4
.nv.constant0._Z17shared_mem_kernelPKfPf:
	.zero		912


//--------------------- .nv.constant0._Z14vec_add_kernelPKfS0_Pfi --------------------------
	.section	.nv.constant0._Z14vec_add_kernelPKfS0_Pfi,"a",@progbits
	.sectionflags	@""
	.align	4
.nv.constant0._Z14vec_add_kernelPKfS0_Pfi:
	.zero		924


//--------------------- .nv.constant0._Z12hello_kernelv --------------------------
	.section	.nv.constant0._Z12hello_kernelv,"a",@progbits
	.sectionflags	@""
	.align	4
.nv.constant0._Z12hello_kernelv:
	.zero		896


//--------------------- SYMBOLS --------------------------

	.type		.nv.reservedSmem.offset0,@object
	.size		.nv.reservedSmem.offset0,0x4
	.type		.nv.reservedSmem.cap,@object
	.size		.nv.reservedSmem.cap,0x4
	.type		vprintf,@function
